	.headerflags	@"EF_CUDA_TEXMODE_UNIFIED EF_CUDA_64BIT_ADDRESS EF_CUDA_ACCELERATORS EF_CUDA_SM90 EF_CUDA_VIRTUAL_SM(EF_CUDA_SM90)"
	.elftype	@"ET_EXEC"


//--------------------- .nv.info                  --------------------------
	.section	.nv.info,"",@"SHT_CUDA_INFO"
	.align	4


	//----- nvinfo : EIATTR_REGCOUNT
	.align		4
        /*0000*/ 	.byte	0x04, 0x2f
        /*0002*/ 	.short	(.L_3 - .L_2)
	.align		4
.L_2:
        /*0004*/ 	.word	index@(triton_poi_fused_cat_1)
        /*0008*/ 	.word	0x0000001a


	//----- nvinfo : EIATTR_MIN_STACK_SIZE
	.align		4
.L_3:
        /*000c*/ 	.byte	0x04, 0x12
        /*000e*/ 	.short	(.L_5 - .L_4)
	.align		4
.L_4:
        /*0010*/ 	.word	index@(triton_poi_fused_cat_1)
        /*0014*/ 	.word	0x00000000


	//----- nvinfo : EIATTR_FRAME_SIZE
	.align		4
.L_5:
        /*0018*/ 	.byte	0x04, 0x11
        /*001a*/ 	.short	(.L_7 - .L_6)
	.align		4
.L_6:
        /*001c*/ 	.word	index@(triton_poi_fused_cat_1)
        /*0020*/ 	.word	0x00000000


	//----- nvinfo : EIATTR_MIN_STACK_SIZE
	.align		4
.L_7:
        /*0024*/ 	.byte	0x04, 0x12
        /*0026*/ 	.short	(.L_9 - .L_8)
	.align		4
.L_8:
        /*0028*/ 	.word	index@(triton_poi_fused_cat_1)
        /*002c*/ 	.word	0x00000000
.L_9:


//--------------------- .nv.info.triton_poi_fused_cat_1 --------------------------
	.section	.nv.info.triton_poi_fused_cat_1,"",@"SHT_CUDA_INFO"
	.sectionflags	@""
	.align	4


	//----- nvinfo : EIATTR_CUDA_API_VERSION
	.align		4
        /*0000*/ 	.byte	0x04, 0x37
        /*0002*/ 	.short	(.L_11 - .L_10)
.L_10:
        /*0004*/ 	.word	0x0000007c


	//----- nvinfo : EIATTR_KPARAM_INFO
	.align		4
.L_11:
        /*0008*/ 	.byte	0x04, 0x17
        /*000a*/ 	.short	(.L_13 - .L_12)
.L_12:
        /*000c*/ 	.word	0x00000000
        /*0010*/ 	.short	0x0007
        /*0012*/ 	.short	0x0038
        /*0014*/ 	.byte	0x00, 0xf0, 0x11, 0x00


	//----- nvinfo : EIATTR_KPARAM_INFO
	.align		4
.L_13:
        /*0018*/ 	.byte	0x04, 0x17
        /*001a*/ 	.short	(.L_15 - .L_14)
.L_14:
        /*001c*/ 	.word	0x00000000
        /*0020*/ 	.short	0x0006
        /*0022*/ 	.short	0x0030
        /*0024*/ 	.byte	0x00, 0xf4, 0x21, 0x00


	//----- nvinfo : EIATTR_KPARAM_INFO
	.align		4
.L_15:
        /*0028*/ 	.byte	0x04, 0x17
        /*002a*/ 	.short	(.L_17 - .L_16)
.L_16:
        /*002c*/ 	.word	0x00000000
        /*0030*/ 	.short	0x0005
        /*0032*/ 	.short	0x0028
        /*0034*/ 	.byte	0x00, 0xf4, 0x21, 0x00


	//----- nvinfo : EIATTR_KPARAM_INFO
	.align		4
.L_17:
        /*0038*/ 	.byte	0x04, 0x17
        /*003a*/ 	.short	(.L_19 - .L_18)
.L_18:
        /*003c*/ 	.word	0x00000000
        /*0040*/ 	.short	0x0004
        /*0042*/ 	.short	0x0020
        /*0044*/ 	.byte	0x00, 0xf4, 0x21, 0x00


	//----- nvinfo : EIATTR_KPARAM_INFO
	.align		4
.L_19:
        /*0048*/ 	.byte	0x04, 0x17
        /*004a*/ 	.short	(.L_21 - .L_20)
.L_20:
        /*004c*/ 	.word	0x00000000
        /*0050*/ 	.short	0x0003
        /*0052*/ 	.short	0x0018
        /*0054*/ 	.byte	0x00, 0xf4, 0x21, 0x00


	//----- nvinfo : EIATTR_KPARAM_INFO
	.align		4
.L_21:
        /*0058*/ 	.byte	0x04, 0x17
        /*005a*/ 	.short	(.L_23 - .L_22)
.L_22:
        /*005c*/ 	.word	0x00000000
        /*0060*/ 	.short	0x0002
        /*0062*/ 	.short	0x0010
        /*0064*/ 	.byte	0x00, 0xf4, 0x21, 0x00


	//----- nvinfo : EIATTR_KPARAM_INFO
	.align		4
.L_23:
        /*0068*/ 	.byte	0x04, 0x17
        /*006a*/ 	.short	(.L_25 - .L_24)
.L_24:
        /*006c*/ 	.word	0x00000000
        /*0070*/ 	.short	0x0001
        /*0072*/ 	.short	0x0008
        /*0074*/ 	.byte	0x00, 0xf4, 0x21, 0x00


	//----- nvinfo : EIATTR_KPARAM_INFO
	.align		4
.L_25:
        /*0078*/ 	.byte	0x04, 0x17
        /*007a*/ 	.short	(.L_27 - .L_26)
.L_26:
        /*007c*/ 	.word	0x00000000
        /*0080*/ 	.short	0x0000
        /*0082*/ 	.short	0x0000
        /*0084*/ 	.byte	0x00, 0xf4, 0x21, 0x00


	//----- nvinfo : EIATTR_SPARSE_MMA_MASK
	.align		4
.L_27:
        /*0088*/ 	.byte	0x03, 0x50
        /*008a*/ 	.short	0x0000


	//----- nvinfo : EIATTR_MAXREG_COUNT
	.align		4
        /*008c*/ 	.byte	0x03, 0x1b
        /*008e*/ 	.short	0x00ff


	//----- nvinfo : EIATTR_EXIT_INSTR_OFFSETS
	.align		4
        /*0090*/ 	.byte	0x04, 0x1c
        /*0092*/ 	.short	(.L_29 - .L_28)


	//   ....[0]....
.L_28:
        /*0094*/ 	.word	0x000006a0


	//   ....[1]....
        /*0098*/ 	.word	0x000006c0


	//----- nvinfo : EIATTR_REQNTID
	.align		4
.L_29:
        /*009c*/ 	.byte	0x04, 0x10
        /*009e*/ 	.short	(.L_31 - .L_30)
.L_30:
        /*00a0*/ 	.word	0x00000080
        /*00a4*/ 	.word	0x00000001
        /*00a8*/ 	.word	0x00000001


	//----- nvinfo : EIATTR_CBANK_PARAM_SIZE
	.align		4
.L_31:
        /*00ac*/ 	.byte	0x03, 0x19
        /*00ae*/ 	.short	0x003c


	//----- nvinfo : EIATTR_PARAM_CBANK
	.align		4
        /*00b0*/ 	.byte	0x04, 0x0a
        /*00b2*/ 	.short	(.L_33 - .L_32)
	.align		4
.L_32:
        /*00b4*/ 	.word	index@(.nv.constant0.triton_poi_fused_cat_1)
        /*00b8*/ 	.short	0x0210
        /*00ba*/ 	.short	0x003c


	//----- nvinfo : EIATTR_SW_WAR
	.align		4
.L_33:
        /*00bc*/ 	.byte	0x04, 0x36
        /*00be*/ 	.short	(.L_35 - .L_34)
.L_34:
        /*00c0*/ 	.word	0x00000008
.L_35:


//--------------------- .nv.callgraph             --------------------------
	.section	.nv.callgraph,"",@"SHT_CUDA_CALLGRAPH"
	.align	4
	.sectionentsize	8
	.align		4
        /*0000*/ 	.word	0x00000000
	.align		4
        /*0004*/ 	.word	0xffffffff
	.align		4
        /*0008*/ 	.word	0x00000000
	.align		4
        /*000c*/ 	.word	0xfffffffe
	.align		4
        /*0010*/ 	.word	0x00000000
	.align		4
        /*0014*/ 	.word	0xfffffffd
	.align		4
        /*0018*/ 	.word	0x00000000
	.align		4
        /*001c*/ 	.word	0xfffffffc


//--------------------- .nv.constant4             --------------------------
	.section	.nv.constant4,"a",@progbits
	.align	8
	.align		8
.nv.constant4:
        /*0000*/ 	.dword	_$_str
	.align		8
        /*0008*/ 	.dword	_$_str_$_2


//--------------------- .text.triton_poi_fused_cat_1 --------------------------
	.section	.text.triton_poi_fused_cat_1,"ax",@progbits
	.align	128
        .global         triton_poi_fused_cat_1
        .type           triton_poi_fused_cat_1,@function
        .size           triton_poi_fused_cat_1,(.L_x_1 - triton_poi_fused_cat_1)
        .other          triton_poi_fused_cat_1,@"STO_CUDA_ENTRY STV_DEFAULT"
triton_poi_fused_cat_1:
.text.triton_poi_fused_cat_1:
[----:B------:R-:W0:Y:S01]  /*0000*/  LDC R1, c[0x0][0x28] ;  /* 0x00000a00ff017b82 */ /* 0x000e220000000800 */
[----:B------:R-:W1:Y:S07]  /*0010*/  S2R R0, SR_TID.X ;  /* 0x0000000000007919 */ /* 0x000e6e0000002100 */
[----:B------:R-:W2:Y:S01]  /*0020*/  LDC.64 R16, c[0x0][0x220] ;  /* 0x00008800ff107b82 */ /* 0x000ea20000000a00 */
[----:B------:R-:W-:Y:S01]  /*0030*/  IMAD.MOV.U32 R10, RZ, RZ, RZ ;  /* 0x000000ffff0a7224 */ /* 0x000fe200078e00ff */
[----:B------:R-:W-:Y:S01]  /*0040*/  ULDC.64 UR4, c[0x0][0x208] ;  /* 0x0000820000047ab9 */ /* 0x000fe20000000a00 */
[----:B------:R-:W3:Y:S01]  /*0050*/  S2R R3, SR_CTAID.X ;  /* 0x0000000000037919 */ /* 0x000ee20000002500 */
[----:B------:R-:W-:Y:S01]  /*0060*/  IMAD.MOV.U32 R8, RZ, RZ, RZ ;  /* 0x000000ffff087224 */ /* 0x000fe200078e00ff */
[----:B------:R-:W-:-:S03]  /*0070*/  ULDC.64 UR6, c[0x0][0x238] ;  /* 0x00008e0000067ab9 */ /* 0x000fc60000000a00 */
[----:B------:R-:W4:Y:S08]  /*0080*/  LDC.64 R4, c[0x0][0x210] ;  /* 0x00008400ff047b82 */ /* 0x000f300000000a00 */
[----:B------:R-:W5:Y:S08]  /*0090*/  LDC.64 R14, c[0x0][0x218] ;  /* 0x00008600ff0e7b82 */ /* 0x000f700000000a00 */
[----:B------:R-:W4:Y:S01]  /*00a0*/  LDC.64 R6, c[0x0][0x228] ;  /* 0x00008a00ff067b82 */ /* 0x000f220000000a00 */
[----:B-1----:R-:W-:-:S05]  /*00b0*/  IMAD.SHL.U32 R0, R0, 0x2, RZ ;  /* 0x0000000200007824 */ /* 0x002fca00078e00ff */
[----:B------:R-:W-:-:S05]  /*00c0*/  LOP3.LUT R0, R0, 0xfe, RZ, 0xc0, !PT ;  /* 0x000000fe00007812 */ /* 0x000fca00078ec0ff */
[----:B---3--:R-:W-:-:S05]  /*00d0*/  IMAD R0, R3, 0x100, R0 ;  /* 0x0000010003007824 */ /* 0x008fca00078e0200 */
[----:B------:R-:W-:-:S04]  /*00e0*/  SHF.R.S32.HI R3, RZ, 0x1f, R0 ;  /* 0x0000001fff037819 */ /* 0x000fc80000011400 */
[----:B------:R-:W-:-:S04]  /*00f0*/  LEA.HI R12, R3, R0, RZ, 0x4 ;  /* 0x00000000030c7211 */ /* 0x000fc800078f20ff */
[----:B------:R-:W-:-:S04]  /*0100*/  SHF.R.S32.HI R9, RZ, 0x4, R12 ;  /* 0x00000004ff097819 */ /* 0x000fc8000001140c */
[----:B------:R-:W-:-:S04]  /*0110*/  LEA.HI R2, R9, R9, RZ, 0x3 ;  /* 0x0000000909027211 */ /* 0x000fc800078f18ff */
[----:B------:R-:W-:-:S05]  /*0120*/  LOP3.LUT R2, R2, 0xfffffff8, RZ, 0xc0, !PT ;  /* 0xfffffff802027812 */ /* 0x000fca00078ec0ff */
[----:B------:R-:W-:-:S04]  /*0130*/  IMAD.IADD R9, R9, 0x1, -R2 ;  /* 0x0000000109097824 */ /* 0x000fc800078e0a02 */
[C---:B--2---:R-:W-:Y:S01]  /*0140*/  IMAD.WIDE R16, R9.reuse, 0x4, R16 ;  /* 0x0000000409107825 */ /* 0x044fe200078e0210 */
[----:B------:R-:W-:-:S04]  /*0150*/  ISETP.GE.AND P2, PT, R9, 0x4, PT ;  /* 0x000000040900780c */ /* 0x000fc80003f46270 */
[----:B------:R-:W-:-:S13]  /*0160*/  ISETP.LT.AND P3, PT, R0, 0x200, !P2 ;  /* 0x000002000000780c */ /* 0x000fda0005761270 */
[----:B------:R-:W2:Y:S04]  /*0170*/  @P3 LDG.E.EL R10, desc[UR4][R16.64] ;  /* 0x00000004100a3981 */ /* 0x000ea8000c2e1900 */
[----:B------:R1:W3:Y:S01]  /*0180*/  @P3 LDG.E.EL R8, desc[UR4][R16.64] ;  /* 0x0000000410083981 */ /* 0x0002e2000c2e1900 */
[----:B------:R-:W-:Y:S01]  /*0190*/  LEA.HI R3, R3, R0, RZ, 0x7 ;  /* 0x0000000003037211 */ /* 0x000fe200078f38ff */
[----:B-----5:R-:W-:Y:S01]  /*01a0*/  IMAD.WIDE R22, R9, 0x4, R14 ;  /* 0x0000000409167825 */ /* 0x020fe200078e020e */
[----:B------:R-:W-:Y:S02]  /*01b0*/  CS2R R14, SRZ ;  /* 0x00000000000e7805 */ /* 0x000fe4000001ff00 */
[----:B------:R-:W-:Y:S02]  /*01c0*/  SHF.R.S32.HI R11, RZ, 0x7, R3 ;  /* 0x00000007ff0b7819 */ /* 0x000fe40000011403 */
[----:B------:R-:W-:-:S02]  /*01d0*/  LOP3.LUT R13, R3, 0xffffff80, RZ, 0xc0, !PT ;  /* 0xffffff80030d7812 */ /* 0x000fc400078ec0ff */
[----:B------:R-:W5:Y:S01]  /*01e0*/  LDC.64 R2, c[0x0][0x230] ;  /* 0x00008c00ff027b82 */ /* 0x000f620000000a00 */
[----:B------:R-:W-:Y:S01]  /*01f0*/  IMAD.SHL.U32 R11, R11, 0x40, RZ ;  /* 0x000000400b0b7824 */ /* 0x000fe200078e00ff */
[----:B------:R-:W-:Y:S01]  /*0200*/  LOP3.LUT R19, R12, 0xfffffff0, RZ, 0xc0, !PT ;  /* 0xfffffff00c137812 */ /* 0x000fe200078ec0ff */
[----:B------:R-:W3:Y:S03]  /*0210*/  @P3 LDG.E.EL R14, desc[UR4][R22.64] ;  /* 0x00000004160e3981 */ /* 0x000ee6000c2e1900 */
[----:B------:R-:W-:-:S05]  /*0220*/  IADD3 R13, R11, R0, -R13 ;  /* 0x000000000b0d7210 */ /* 0x000fca0007ffe80d */
[----:B----4-:R-:W-:Y:S01]  /*0230*/  IMAD.WIDE R20, R13, 0x4, R4 ;  /* 0x000000040d147825 */ /* 0x010fe200078e0204 */
[----:B------:R-:W-:-:S03]  /*0240*/  CS2R R4, SRZ ;  /* 0x0000000000047805 */ /* 0x000fc6000001ff00 */
[----:B------:R-:W-:-:S03]  /*0250*/  IMAD.MOV.U32 R13, RZ, RZ, RZ ;  /* 0x000000ffff0d7224 */ /* 0x000fc600078e00ff */
[----:B------:R4:W3:Y:S04]  /*0260*/  @P3 LDG.E.64 R4, desc[UR4][R20.64] ;  /* 0x0000000414043981 */ /* 0x0008e8000c1e1b00 */
[----:B------:R-:W3:Y:S01]  /*0270*/  @P3 LDG.E.EL R13, desc[UR4][R22.64] ;  /* 0x00000004160d3981 */ /* 0x000ee2000c2e1900 */
[----:B-1----:R-:W-:Y:S01]  /*0280*/  CS2R R16, SRZ ;  /* 0x0000000000107805 */ /* 0x002fe2000001ff00 */
[----:B------:R-:W-:Y:S02]  /*0290*/  IMAD.MOV.U32 R18, RZ, RZ, RZ ;  /* 0x000000ffff127224 */ /* 0x000fe400078e00ff */
[C---:B------:R-:W-:Y:S02]  /*02a0*/  IMAD.IADD R12, R0.reuse, 0x1, -R19 ;  /* 0x00000001000c7824 */ /* 0x040fe400078e0a13 */
[----:B0-----:R-:W-:Y:S01]  /*02b0*/  IMAD.WIDE R6, R9, 0x4, R6 ;  /* 0x0000000409067825 */ /* 0x001fe200078e0206 */
[----:B------:R-:W-:-:S03]  /*02c0*/  ISETP.GE.AND P0, PT, R0, 0x200, PT ;  /* 0x000002000000780c */ /* 0x000fc60003f06270 */
[C---:B-----5:R-:W-:Y:S01]  /*02d0*/  IMAD.WIDE R2, R9.reuse, 0x4, R2 ;  /* 0x0000000409027825 */ /* 0x060fe200078e0202 */
[--C-:B----4-:R-:W-:Y:S01]  /*02e0*/  SHF.R.S32.HI R20, RZ, 0x1f, R11.reuse ;  /* 0x0000001fff147819 */ /* 0x110fe2000001140b */
[----:B------:R-:W4:Y:S02]  /*02f0*/  @P3 LDG.E.EL R15, desc[UR4][R6.64] ;  /* 0x00000004060f3981 */ /* 0x000f24000c2e1900 */
[C---:B------:R-:W-:Y:S02]  /*0300*/  IMAD.SHL.U32 R19, R9.reuse, 0x10, RZ ;  /* 0x0000001009137824 */ /* 0x040fe400078e00ff */
[----:B------:R0:W5:Y:S01]  /*0310*/  @P3 LDG.E.EL R16, desc[UR4][R6.64] ;  /* 0x0000000406103981 */ /* 0x000162000c2e1900 */
[----:B------:R-:W-:Y:S02]  /*0320*/  ISETP.GT.AND P1, PT, R9, 0x3, !P0 ;  /* 0x000000030900780c */ /* 0x000fe40004724270 */
[----:B------:R-:W-:Y:S01]  /*0330*/  IADD3 R11, P4, P5, R19, R12, R11 ;  /* 0x0000000c130b7210 */ /* 0x000fe20007d9e00b */
[----:B------:R-:W4:Y:S01]  /*0340*/  @P3 LDG.E.EL R17, desc[UR4][R2.64] ;  /* 0x0000000402113981 */ /* 0x000f22000c2e1900 */
[----:B------:R-:W-:-:S02]  /*0350*/  SHF.R.S32.HI R12, RZ, 0x1f, R12 ;  /* 0x0000001fff0c7819 */ /* 0x000fc4000001140c */
[----:B------:R-:W-:Y:S01]  /*0360*/  SHF.R.S32.HI R19, RZ, 0x1f, R19 ;  /* 0x0000001fff137819 */ /* 0x000fe20000011413 */
[----:B------:R2:W5:Y:S03]  /*0370*/  @P3 LDG.E.EL R18, desc[UR4][R2.64] ;  /* 0x0000000402123981 */ /* 0x000566000c2e1900 */
[----:B------:R-:W-:Y:S02]  /*0380*/  IADD3.X R12, R19, R12, R20, P4, P5 ;  /* 0x0000000c130c7210 */ /* 0x000fe400027ea414 */
[C---:B0-----:R-:W-:Y:S02]  /*0390*/  LEA R6, P4, R11.reuse, UR6, 0x2 ;  /* 0x000000060b067c11 */ /* 0x041fe4000f8810ff */
[----:B------:R-:W-:Y:S02]  /*03a0*/  CS2R R20, SRZ ;  /* 0x0000000000147805 */ /* 0x000fe4000001ff00 */
[----:B------:R-:W-:-:S05]  /*03b0*/  LEA.HI.X R7, R11, UR7, R12, 0x2, P4 ;  /* 0x000000070b077c11 */ /* 0x000fca000a0f140c */
[----:B------:R0:W5:Y:S01]  /*03c0*/  @P1 LDG.E.64 R20, desc[UR4][R6.64+-0x100] ;  /* 0xffff000406141981 */ /* 0x000162000c1e1b00 */
[----:B------:R-:W-:Y:S01]  /*03d0*/  IMAD.MOV.U32 R11, RZ, RZ, 0x3e800000 ;  /* 0x3e800000ff0b7424 */ /* 0x000fe200078e00ff */
[----:B--2---:R-:W-:-:S05]  /*03e0*/  SEL R2, R10, RZ, P3 ;  /* 0x000000ff0a027207 */ /* 0x004fca0001800000 */
[----:B------:R-:W-:Y:S01]  /*03f0*/  FADD R2, R2, 9.9999997473787516356e-06 ;  /* 0x3727c5ac02027421 */ /* 0x000fe20000000000 */
[----:B---3--:R-:W-:-:S03]  /*0400*/  SEL R8, R8, RZ, P3 ;  /* 0x000000ff08087207 */ /* 0x008fc60001800000 */
[----:B------:R-:W1:Y:S02]  /*0410*/  MUFU.SQRT R3, R2 ;  /* 0x0000000200037308 */ /* 0x000e640000002000 */
[----:B------:R-:W-:-:S06]  /*0420*/  FADD R8, R8, 9.9999997473787516356e-06 ;  /* 0x3727c5ac08087421 */ /* 0x000fcc0000000000 */
[----:B------:R-:W2:Y:S01]  /*0430*/  MUFU.SQRT R9, R8 ;  /* 0x0000000800097308 */ /* 0x000ea20000002000 */
[C---:B-1----:R-:W-:Y:S02]  /*0440*/  FSETP.GT.AND P6, PT, R3.reuse, 8.50705917302346158658e+37, PT ;  /* 0x7e8000000300780b */ /* 0x042fe40003fc4000 */
[----:B------:R-:W-:Y:S02]  /*0450*/  FSETP.GEU.AND P5, PT, R3, 1.175494350822287508e-38, PT ;  /* 0x008000000300780b */ /* 0x000fe40003fae000 */
[----:B------:R-:W-:Y:S02]  /*0460*/  FSEL R10, R11, 1, P6 ;  /* 0x3f8000000b0a7808 */ /* 0x000fe40003000000 */
[----:B--2---:R-:W-:-:S07]  /*0470*/  FSETP.GT.AND P4, PT, R9, 8.50705917302346158658e+37, PT ;  /* 0x7e8000000900780b */ /* 0x004fce0003f84000 */
[----:B------:R-:W-:Y:S01]  /*0480*/  @P6 FMUL R3, R3, 0.25 ;  /* 0x3e80000003036820 */ /* 0x000fe20000400000 */
[----:B------:R-:W-:-:S03]  /*0490*/  FSETP.GEU.AND P6, PT, R9, 1.175494350822287508e-38, PT ;  /* 0x008000000900780b */ /* 0x000fc60003fce000 */
[----:B------:R-:W-:Y:S02]  /*04a0*/  @!P5 FMUL R3, R3, 16777216 ;  /* 0x4b8000000303d820 */ /* 0x000fe40000400000 */
[----:B------:R-:W-:-:S04]  /*04b0*/  @P4 FMUL R9, R9, 0.25 ;  /* 0x3e80000009094820 */ /* 0x000fc80000400000 */
[----:B------:R-:W1:Y:S04]  /*04c0*/  MUFU.RCP R3, R3 ;  /* 0x0000000300037308 */ /* 0x000e680000001000 */
[----:B------:R-:W-:Y:S01]  /*04d0*/  @!P6 FMUL R9, R9, 16777216 ;  /* 0x4b8000000909e820 */ /* 0x000fe20000400000 */
[----:B------:R-:W-:Y:S02]  /*04e0*/  SEL R4, R4, RZ, P3 ;  /* 0x000000ff04047207 */ /* 0x000fe40001800000 */
[----:B------:R-:W-:-:S03]  /*04f0*/  SEL R13, R13, RZ, P3 ;  /* 0x000000ff0d0d7207 */ /* 0x000fc60001800000 */
[----:B------:R-:W2:Y:S01]  /*0500*/  MUFU.RCP R9, R9 ;  /* 0x0000000900097308 */ /* 0x000ea20000001000 */
[----:B------:R-:W-:Y:S01]  /*0510*/  @!P5 FMUL R10, R10, 16777216 ;  /* 0x4b8000000a0ad820 */ /* 0x000fe20000400000 */
[----:B0-----:R-:W-:Y:S01]  /*0520*/  FADD R6, R4, -R13 ;  /* 0x8000000d04067221 */ /* 0x001fe20000000000 */
[----:B------:R-:W-:Y:S02]  /*0530*/  FSEL R8, R11, 1, P4 ;  /* 0x3f8000000b087808 */ /* 0x000fe40002000000 */
[----:B------:R-:W-:Y:S01]  /*0540*/  SEL R4, R5, RZ, P3 ;  /* 0x000000ff05047207 */ /* 0x000fe20001800000 */
[----:B-1----:R-:W-:Y:S01]  /*0550*/  FMUL R5, R3, R10 ;  /* 0x0000000a03057220 */ /* 0x002fe20000400000 */
[----:B------:R-:W-:Y:S01]  /*0560*/  SEL R7, R14, RZ, P3 ;  /* 0x000000ff0e077207 */ /* 0x000fe20001800000 */
[----:B------:R-:W0:Y:S01]  /*0570*/  LDC.64 R2, c[0x0][0x240] ;  /* 0x00009000ff027b82 */ /* 0x000e220000000a00 */
[----:B------:R-:W-:Y:S01]  /*0580*/  @!P6 FMUL R8, R8, 16777216 ;  /* 0x4b8000000808e820 */ /* 0x000fe20000400000 */
[----:B------:R-:W-:-:S02]  /*0590*/  FMUL R5, R6, R5 ;  /* 0x0000000506057220 */ /* 0x000fc40000400000 */
[----:B------:R-:W-:Y:S01]  /*05a0*/  FADD R4, R4, -R7 ;  /* 0x8000000704047221 */ /* 0x000fe20000000000 */
[----:B--2---:R-:W-:Y:S01]  /*05b0*/  FMUL R9, R9, R8 ;  /* 0x0000000809097220 */ /* 0x004fe20000400000 */
[----:B----4-:R-:W-:Y:S02]  /*05c0*/  SEL R6, R15, RZ, P3 ;  /* 0x000000ff0f067207 */ /* 0x010fe40001800000 */
[----:B-----5:R-:W-:Y:S01]  /*05d0*/  SEL R16, R16, RZ, P3 ;  /* 0x000000ff10107207 */ /* 0x020fe20001800000 */
[----:B------:R-:W-:Y:S01]  /*05e0*/  FMUL R9, R4, R9 ;  /* 0x0000000904097220 */ /* 0x000fe20000400000 */
[----:B------:R-:W-:Y:S02]  /*05f0*/  SEL R8, R17, RZ, P3 ;  /* 0x000000ff11087207 */ /* 0x000fe40001800000 */
[----:B------:R-:W-:-:S03]  /*0600*/  SEL R18, R18, RZ, P3 ;  /* 0x000000ff12127207 */ /* 0x000fc60001800000 */
[----:B------:R-:W-:Y:S02]  /*0610*/  FFMA R4, R5, R6, R8 ;  /* 0x0000000605047223 */ /* 0x000fe40000000008 */
[----:B------:R-:W-:-:S03]  /*0620*/  FFMA R18, R9, R16, R18 ;  /* 0x0000001009127223 */ /* 0x000fc60000000012 */
[----:B------:R-:W-:Y:S02]  /*0630*/  FSETP.GEU.AND P3, PT, R4, RZ, PT ;  /* 0x000000ff0400720b */ /* 0x000fe40003f6e000 */
[----:B------:R-:W-:Y:S01]  /*0640*/  FSETP.GEU.AND P4, PT, R18, RZ, PT ;  /* 0x000000ff1200720b */ /* 0x000fe20003f8e000 */
[----:B0-----:R-:W-:Y:S01]  /*0650*/  IMAD.WIDE R2, R0, 0x4, R2 ;  /* 0x0000000400027825 */ /* 0x001fe200078e0202 */
[----:B------:R-:W-:Y:S02]  /*0660*/  FSEL R4, R4, RZ, P3 ;  /* 0x000000ff04047208 */ /* 0x000fe40001800000 */
[----:B------:R-:W-:Y:S02]  /*0670*/  FSEL R5, R18, RZ, P4 ;  /* 0x000000ff12057208 */ /* 0x000fe40002000000 */
[----:B------:R-:W-:Y:S02]  /*0680*/  @P2 SEL R4, R20, RZ, P1 ;  /* 0x000000ff14042207 */ /* 0x000fe40000800000 */
[----:B------:R-:W-:Y:S01]  /*0690*/  @P2 SEL R5, R21, RZ, P1 ;  /* 0x000000ff15052207 */ /* 0x000fe20000800000 */
[----:B------:R-:W-:Y:S06]  /*06a0*/  @P0 EXIT ;  /* 0x000000000000094d */ /* 0x000fec0003800000 */
[----:B------:R-:W-:Y:S01]  /*06b0*/  STG.E.64 desc[UR4][R2.64], R4 ;  /* 0x0000000402007986 */ /* 0x000fe2000c101b04 */
[----:B------:R-:W-:Y:S05]  /*06c0*/  EXIT ;  /* 0x000000000000794d */ /* 0x000fea0003800000 */
.L_x_0:
[----:B------:R-:W-:-:S00]  /*06d0*/  BRA `(.L_x_0) ;  /* 0xfffffffc00fc7947 */ /* 0x000fc0000383ffff */
[----:B------:R-:W-:-:S00]  /*06e0*/  NOP ;  /* 0x0000000000007918 */ /* 0x000fc00000000000 */
        /* <DEDUP_REMOVED lines=9> */
.L_x_1:


//--------------------- .nv.global.init           --------------------------
	.section	.nv.global.init,"aw",@progbits
.nv.global.init:
	.type		_$_str,@object
	.size		_$_str,(_$_str_$_2 - _$_str)
_$_str:
        /*0000*/ 	.byte	0x5f, 0x5f, 0x43, 0x55, 0x44, 0x41, 0x5f, 0x46, 0x54, 0x5a, 0x00
	.type		_$_str_$_2,@object
	.size		_$_str_$_2,(.L_1 - _$_str_$_2)
_$_str_$_2:
        /*000b*/ 	.byte	0x5f, 0x5f, 0x43, 0x55, 0x44, 0x41, 0x5f, 0x50, 0x52, 0x45, 0x43, 0x5f, 0x53, 0x51, 0x52, 0x54
        /*001b*/ 	.byte	0x00
.L_1:


//--------------------- .nv.constant0.triton_poi_fused_cat_1 --------------------------
	.section	.nv.constant0.triton_poi_fused_cat_1,"a",@progbits
	.sectionflags	@""
	.align	4
.nv.constant0.triton_poi_fused_cat_1:
	.zero		588
